//
// Generated by NVIDIA NVVM Compiler
//
// Compiler Build ID: CL-36424714
// Cuda compilation tools, release 13.0, V13.0.88
// Based on NVVM 20.0.0
//

.version 9.0
.target sm_100
.address_size 64

	// .globl	_Z6matvecPfS_S_i

.visible .entry _Z6matvecPfS_S_i(
	.param .u64 .ptr .align 1 _Z6matvecPfS_S_i_param_0,
	.param .u64 .ptr .align 1 _Z6matvecPfS_S_i_param_1,
	.param .u64 .ptr .align 1 _Z6matvecPfS_S_i_param_2,
	.param .u32 _Z6matvecPfS_S_i_param_3
)
{
	.reg .pred 	%p<10>;
	.reg .b32 	%r<28>;
	.reg .b32 	%f<112>;
	.reg .b64 	%rd<47>;

	ld.param.u64 	%rd16, [_Z6matvecPfS_S_i_param_0];
	ld.param.u64 	%rd17, [_Z6matvecPfS_S_i_param_1];
	ld.param.u64 	%rd15, [_Z6matvecPfS_S_i_param_2];
	ld.param.u32 	%r18, [_Z6matvecPfS_S_i_param_3];
	cvta.to.global.u64 	%rd1, %rd17;
	cvta.to.global.u64 	%rd2, %rd16;
	mov.u32 	%r1, %tid.x;
	setp.lt.s32 	%p1, %r18, 1;
	mov.f32 	%f111, 0f00000000;
	@%p1 bra 	$L__BB0_13;
	mul.lo.s32 	%r2, %r18, %r1;
	and.b32  	%r3, %r18, 15;
	setp.lt.u32 	%p2, %r18, 16;
	mov.f32 	%f111, 0f00000000;
	mov.b32 	%r25, 0;
	@%p2 bra 	$L__BB0_4;
	and.b32  	%r25, %r18, 2147483632;
	neg.s32 	%r23, %r25;
	mul.wide.u32 	%rd18, %r2, 4;
	add.s64 	%rd19, %rd18, %rd2;
	add.s64 	%rd44, %rd19, 32;
	add.s64 	%rd43, %rd1, 32;
	mov.f32 	%f111, 0f00000000;
$L__BB0_3:
	.pragma "nounroll";
	ld.global.f32 	%f18, [%rd44+-32];
	ld.global.f32 	%f19, [%rd43+-32];
	fma.rn.f32 	%f20, %f18, %f19, %f111;
	ld.global.f32 	%f21, [%rd44+-28];
	ld.global.f32 	%f22, [%rd43+-28];
	fma.rn.f32 	%f23, %f21, %f22, %f20;
	ld.global.f32 	%f24, [%rd44+-24];
	ld.global.f32 	%f25, [%rd43+-24];
	fma.rn.f32 	%f26, %f24, %f25, %f23;
	ld.global.f32 	%f27, [%rd44+-20];
	ld.global.f32 	%f28, [%rd43+-20];
	fma.rn.f32 	%f29, %f27, %f28, %f26;
	ld.global.f32 	%f30, [%rd44+-16];
	ld.global.f32 	%f31, [%rd43+-16];
	fma.rn.f32 	%f32, %f30, %f31, %f29;
	ld.global.f32 	%f33, [%rd44+-12];
	ld.global.f32 	%f34, [%rd43+-12];
	fma.rn.f32 	%f35, %f33, %f34, %f32;
	ld.global.f32 	%f36, [%rd44+-8];
	ld.global.f32 	%f37, [%rd43+-8];
	fma.rn.f32 	%f38, %f36, %f37, %f35;
	ld.global.f32 	%f39, [%rd44+-4];
	ld.global.f32 	%f40, [%rd43+-4];
	fma.rn.f32 	%f41, %f39, %f40, %f38;
	ld.global.f32 	%f42, [%rd44];
	ld.global.f32 	%f43, [%rd43];
	fma.rn.f32 	%f44, %f42, %f43, %f41;
	ld.global.f32 	%f45, [%rd44+4];
	ld.global.f32 	%f46, [%rd43+4];
	fma.rn.f32 	%f47, %f45, %f46, %f44;
	ld.global.f32 	%f48, [%rd44+8];
	ld.global.f32 	%f49, [%rd43+8];
	fma.rn.f32 	%f50, %f48, %f49, %f47;
	ld.global.f32 	%f51, [%rd44+12];
	ld.global.f32 	%f52, [%rd43+12];
	fma.rn.f32 	%f53, %f51, %f52, %f50;
	ld.global.f32 	%f54, [%rd44+16];
	ld.global.f32 	%f55, [%rd43+16];
	fma.rn.f32 	%f56, %f54, %f55, %f53;
	ld.global.f32 	%f57, [%rd44+20];
	ld.global.f32 	%f58, [%rd43+20];
	fma.rn.f32 	%f59, %f57, %f58, %f56;
	ld.global.f32 	%f60, [%rd44+24];
	ld.global.f32 	%f61, [%rd43+24];
	fma.rn.f32 	%f62, %f60, %f61, %f59;
	ld.global.f32 	%f63, [%rd44+28];
	ld.global.f32 	%f64, [%rd43+28];
	fma.rn.f32 	%f111, %f63, %f64, %f62;
	add.s32 	%r23, %r23, 16;
	add.s64 	%rd44, %rd44, 64;
	add.s64 	%rd43, %rd43, 64;
	setp.ne.s32 	%p3, %r23, 0;
	@%p3 bra 	$L__BB0_3;
$L__BB0_4:
	setp.eq.s32 	%p4, %r3, 0;
	@%p4 bra 	$L__BB0_13;
	and.b32  	%r9, %r18, 7;
	setp.lt.u32 	%p5, %r3, 8;
	@%p5 bra 	$L__BB0_7;
	add.s32 	%r20, %r25, %r2;
	mul.wide.u32 	%rd20, %r20, 4;
	add.s64 	%rd21, %rd2, %rd20;
	ld.global.f32 	%f66, [%rd21];
	cvt.u64.u32 	%rd22, %r25;
	mul.wide.u32 	%rd23, %r25, 4;
	add.s64 	%rd24, %rd1, %rd23;
	ld.global.f32 	%f67, [%rd24];
	fma.rn.f32 	%f68, %f66, %f67, %f111;
	cvt.u64.u32 	%rd25, %r2;
	add.s64 	%rd26, %rd22, %rd25;
	shl.b64 	%rd27, %rd26, 2;
	add.s64 	%rd28, %rd2, %rd27;
	ld.global.f32 	%f69, [%rd28+4];
	ld.global.f32 	%f70, [%rd24+4];
	fma.rn.f32 	%f71, %f69, %f70, %f68;
	ld.global.f32 	%f72, [%rd28+8];
	ld.global.f32 	%f73, [%rd24+8];
	fma.rn.f32 	%f74, %f72, %f73, %f71;
	ld.global.f32 	%f75, [%rd28+12];
	ld.global.f32 	%f76, [%rd24+12];
	fma.rn.f32 	%f77, %f75, %f76, %f74;
	ld.global.f32 	%f78, [%rd28+16];
	ld.global.f32 	%f79, [%rd24+16];
	fma.rn.f32 	%f80, %f78, %f79, %f77;
	ld.global.f32 	%f81, [%rd28+20];
	ld.global.f32 	%f82, [%rd24+20];
	fma.rn.f32 	%f83, %f81, %f82, %f80;
	ld.global.f32 	%f84, [%rd28+24];
	ld.global.f32 	%f85, [%rd24+24];
	fma.rn.f32 	%f86, %f84, %f85, %f83;
	ld.global.f32 	%f87, [%rd28+28];
	ld.global.f32 	%f88, [%rd24+28];
	fma.rn.f32 	%f111, %f87, %f88, %f86;
	add.s32 	%r25, %r25, 8;
$L__BB0_7:
	setp.eq.s32 	%p6, %r9, 0;
	@%p6 bra 	$L__BB0_13;
	and.b32  	%r12, %r18, 3;
	setp.lt.u32 	%p7, %r9, 4;
	@%p7 bra 	$L__BB0_10;
	add.s32 	%r21, %r25, %r2;
	mul.wide.u32 	%rd29, %r21, 4;
	add.s64 	%rd30, %rd2, %rd29;
	ld.global.f32 	%f90, [%rd30];
	cvt.u64.u32 	%rd31, %r25;
	mul.wide.u32 	%rd32, %r25, 4;
	add.s64 	%rd33, %rd1, %rd32;
	ld.global.f32 	%f91, [%rd33];
	fma.rn.f32 	%f92, %f90, %f91, %f111;
	cvt.u64.u32 	%rd34, %r2;
	add.s64 	%rd35, %rd31, %rd34;
	shl.b64 	%rd36, %rd35, 2;
	add.s64 	%rd37, %rd2, %rd36;
	ld.global.f32 	%f93, [%rd37+4];
	ld.global.f32 	%f94, [%rd33+4];
	fma.rn.f32 	%f95, %f93, %f94, %f92;
	ld.global.f32 	%f96, [%rd37+8];
	ld.global.f32 	%f97, [%rd33+8];
	fma.rn.f32 	%f98, %f96, %f97, %f95;
	ld.global.f32 	%f99, [%rd37+12];
	ld.global.f32 	%f100, [%rd33+12];
	fma.rn.f32 	%f111, %f99, %f100, %f98;
	add.s32 	%r25, %r25, 4;
$L__BB0_10:
	setp.eq.s32 	%p8, %r12, 0;
	@%p8 bra 	$L__BB0_13;
	mul.wide.u32 	%rd38, %r25, 4;
	add.s64 	%rd46, %rd1, %rd38;
	add.s32 	%r22, %r25, %r2;
	mul.wide.u32 	%rd39, %r22, 4;
	add.s64 	%rd45, %rd2, %rd39;
	neg.s32 	%r27, %r12;
$L__BB0_12:
	.pragma "nounroll";
	ld.global.f32 	%f101, [%rd45];
	ld.global.f32 	%f102, [%rd46];
	fma.rn.f32 	%f111, %f101, %f102, %f111;
	add.s64 	%rd46, %rd46, 4;
	add.s64 	%rd45, %rd45, 4;
	add.s32 	%r27, %r27, 1;
	setp.ne.s32 	%p9, %r27, 0;
	@%p9 bra 	$L__BB0_12;
$L__BB0_13:
	cvta.to.global.u64 	%rd40, %rd15;
	mul.wide.u32 	%rd41, %r1, 4;
	add.s64 	%rd42, %rd40, %rd41;
	st.global.f32 	[%rd42], %f111;
	ret;

}


// ===== COMPILED SASS (sm_100) =====

	.target	sm_100

	.elftype	@"ET_EXEC"


//--------------------- .note.nv.tkinfo           --------------------------
	.section	.note.nv.tkinfo,"",@"SHT_NOTE"
	.sectionflags	@"SHF_NOTE_NV_TKINFO"
	.tkinfo
        /*0018*/ 	.word	0x00000002
        /*0030*/ 	.string	""
        /*0030*/ 	.string	"ptxas"
        /*0030*/ 	.string	"Cuda compilation tools, release 13.0, V13.0.88"
        /*0030*/ 	.string	"Build cuda_13.0.r13.0/compiler.36424714_0"
        /*0030*/ 	.string	"-arch sm_100 -m 64 "



//--------------------- .note.nv.cuinfo           --------------------------
	.section	.note.nv.cuinfo,"",@"SHT_NOTE"
	.sectionflags	@"SHF_NOTE_NV_CUINFO"
        /*0018*/ 	.short	0x0002
        /*001a*/ 	.short	0x0064
        /*001c*/ 	.short	0x0082
	.zero		2


//--------------------- .nv.info                  --------------------------
	.section	.nv.info,"",@"SHT_CUDA_INFO"
	.align	4


	//----- nvinfo : EIATTR_REGCOUNT
	.align		4
        /*0000*/ 	.byte	0x04, 0x2f
        /*0002*/ 	.short	(.L_1 - .L_0)
	.align		4
.L_0:
        /*0004*/ 	.word	index@(_Z6matvecPfS_S_i)
        /*0008*/ 	.word	0x0000001e


	//----- nvinfo : EIATTR_FRAME_SIZE
	.align		4
.L_1:
        /*000c*/ 	.byte	0x04, 0x11
        /*000e*/ 	.short	(.L_3 - .L_2)
	.align		4
.L_2:
        /*0010*/ 	.word	index@(_Z6matvecPfS_S_i)
        /*0014*/ 	.word	0x00000000


	//----- nvinfo : EIATTR_MIN_STACK_SIZE
	.align		4
.L_3:
        /*0018*/ 	.byte	0x04, 0x12
        /*001a*/ 	.short	(.L_5 - .L_4)
	.align		4
.L_4:
        /*001c*/ 	.word	index@(_Z6matvecPfS_S_i)
        /*0020*/ 	.word	0x00000000
.L_5:


//--------------------- .nv.compat                --------------------------
	.section	.nv.compat,"",@"SHT_CUDA_COMPAT_INFO"
	.align	4
        /*0000*/ 	.byte	0x02, 0x09, 0x00, 0x00, 0x02, 0x02, 0x01, 0x00, 0x02, 0x05, 0x05, 0x00, 0x03, 0x07, 0x01, 0x01
        /*0010*/ 	.byte	0x02, 0x03, 0x00, 0x00, 0x02, 0x06, 0x01, 0x00, 0x04, 0x0b, 0x08, 0x00, 0x09, 0x00, 0x00, 0x00
        /*0020*/ 	.byte	0x00, 0x00, 0x00, 0x00


//--------------------- .nv.info._Z6matvecPfS_S_i --------------------------
	.section	.nv.info._Z6matvecPfS_S_i,"",@"SHT_CUDA_INFO"
	.sectionflags	@""
	.align	4


	//----- nvinfo : EIATTR_CUDA_API_VERSION
	.align		4
        /*0000*/ 	.byte	0x04, 0x37
        /*0002*/ 	.short	(.L_7 - .L_6)
.L_6:
        /*0004*/ 	.word	0x00000082


	//----- nvinfo : EIATTR_KPARAM_INFO
	.align		4
.L_7:
        /*0008*/ 	.byte	0x04, 0x17
        /*000a*/ 	.short	(.L_9 - .L_8)
.L_8:
        /*000c*/ 	.word	0x00000000
        /*0010*/ 	.short	0x0003
        /*0012*/ 	.short	0x0018
        /*0014*/ 	.byte	0x00, 0xf0, 0x11, 0x00


	//----- nvinfo : EIATTR_KPARAM_INFO
	.align		4
.L_9:
        /*0018*/ 	.byte	0x04, 0x17
        /*001a*/ 	.short	(.L_11 - .L_10)
.L_10:
        /*001c*/ 	.word	0x00000000
        /*0020*/ 	.short	0x0002
        /*0022*/ 	.short	0x0010
        /*0024*/ 	.byte	0x00, 0xf5, 0x21, 0x00


	//----- nvinfo : EIATTR_KPARAM_INFO
	.align		4
.L_11:
        /*0028*/ 	.byte	0x04, 0x17
        /*002a*/ 	.short	(.L_13 - .L_12)
.L_12:
        /*002c*/ 	.word	0x00000000
        /*0030*/ 	.short	0x0001
        /*0032*/ 	.short	0x0008
        /*0034*/ 	.byte	0x00, 0xf5, 0x21, 0x00


	//----- nvinfo : EIATTR_KPARAM_INFO
	.align		4
.L_13:
        /*0038*/ 	.byte	0x04, 0x17
        /*003a*/ 	.short	(.L_15 - .L_14)
.L_14:
        /*003c*/ 	.word	0x00000000
        /*0040*/ 	.short	0x0000
        /*0042*/ 	.short	0x0000
        /*0044*/ 	.byte	0x00, 0xf5, 0x21, 0x00


	//----- nvinfo : EIATTR_SPARSE_MMA_MASK
	.align		4
.L_15:
        /*0048*/ 	.byte	0x03, 0x50
        /*004a*/ 	.short	0x0000


	//----- nvinfo : EIATTR_MAXREG_COUNT
	.align		4
        /*004c*/ 	.byte	0x03, 0x1b
        /*004e*/ 	.short	0x00ff


	//----- nvinfo : EIATTR_MERCURY_ISA_VERSION
	.align		4
        /*0050*/ 	.byte	0x03, 0x5f
        /*0052*/ 	.short	0x0101


	//----- nvinfo : EIATTR_VRC_CTA_INIT_COUNT
	.align		4
        /*0054*/ 	.byte	0x02, 0x4a
	.zero		1
	.zero		1


	//----- nvinfo : EIATTR_EXIT_INSTR_OFFSETS
	.align		4
        /*0058*/ 	.byte	0x04, 0x1c
        /*005a*/ 	.short	(.L_17 - .L_16)


	//   ....[0]....
.L_16:
        /*005c*/ 	.word	0x00000b10


	//----- nvinfo : EIATTR_CBANK_PARAM_SIZE
	.align		4
.L_17:
        /*0060*/ 	.byte	0x03, 0x19
        /*0062*/ 	.short	0x001c


	//----- nvinfo : EIATTR_PARAM_CBANK
	.align		4
        /*0064*/ 	.byte	0x04, 0x0a
        /*0066*/ 	.short	(.L_19 - .L_18)
	.align		4
.L_18:
        /*0068*/ 	.word	index@(.nv.constant0._Z6matvecPfS_S_i)
        /*006c*/ 	.short	0x0380
        /*006e*/ 	.short	0x001c


	//----- nvinfo : EIATTR_SW_WAR
	.align		4
.L_19:
        /*0070*/ 	.byte	0x04, 0x36
        /*0072*/ 	.short	(.L_21 - .L_20)
.L_20:
        /*0074*/ 	.word	0x00000008
.L_21:


//--------------------- .nv.callgraph             --------------------------
	.section	.nv.callgraph,"",@"SHT_CUDA_CALLGRAPH"
	.align	4
	.sectionentsize	8
	.align		4
        /*0000*/ 	.word	0x00000000
	.align		4
        /*0004*/ 	.word	0xffffffff
	.align		4
        /*0008*/ 	.word	0x00000000
	.align		4
        /*000c*/ 	.word	0xfffffffe
	.align		4
        /*0010*/ 	.word	0x00000000
	.align		4
        /*0014*/ 	.word	0xfffffffd
	.align		4
        /*0018*/ 	.word	0x00000000
	.align		4
        /*001c*/ 	.word	0xfffffffc


//--------------------- .text._Z6matvecPfS_S_i    --------------------------
	.section	.text._Z6matvecPfS_S_i,"ax",@progbits
	.align	128
        .global         _Z6matvecPfS_S_i
        .type           _Z6matvecPfS_S_i,@function
        .size           _Z6matvecPfS_S_i,(.L_x_7 - _Z6matvecPfS_S_i)
        .other          _Z6matvecPfS_S_i,@"STO_CUDA_ENTRY STV_DEFAULT"
_Z6matvecPfS_S_i:
.text._Z6matvecPfS_S_i:
[----:B------:R-:W-:Y:S01]  /*0000*/  LDC R1, c[0x0][0x37c] ;  /* 0x0000df00ff017b82 */ /* 0x000fe20000000800 */
[----:B------:R-:W0:Y:S01]  /*0010*/  LDCU UR6, c[0x0][0x398] ;  /* 0x00007300ff0677ac */ /* 0x000e220008000800 */
[----:B------:R-:W1:Y:S01]  /*0020*/  S2R R0, SR_TID.X ;  /* 0x0000000000007919 */ /* 0x000e620000002100 */
[----:B------:R-:W-:Y:S01]  /*0030*/  HFMA2 R14, -RZ, RZ, 0, 0 ;  /* 0x00000000ff0e7431 */ /* 0x000fe200000001ff */
[----:B------:R-:W2:Y:S01]  /*0040*/  LDCU.64 UR10, c[0x0][0x358] ;  /* 0x00006b00ff0a77ac */ /* 0x000ea20008000a00 */
[----:B0-----:R-:W-:-:S09]  /*0050*/  UISETP.GE.AND UP0, UPT, UR6, 0x1, UPT ;  /* 0x000000010600788c */ /* 0x001fd2000bf06270 */
[----:B--2---:R-:W-:Y:S05]  /*0060*/  BRA.U !UP0, `(.L_x_0) ;  /* 0x00000009089c7547 */ /* 0x004fea000b800000 */
[----:B------:R-:W-:Y:S02]  /*0070*/  UISETP.GE.U32.AND UP1, UPT, UR6, 0x10, UPT ;  /* 0x000000100600788c */ /* 0x000fe4000bf26070 */
[----:B-1----:R-:W-:Y:S01]  /*0080*/  IMAD R6, R0, UR6, RZ ;  /* 0x0000000600067c24 */ /* 0x002fe2000f8e02ff */
[----:B------:R-:W-:Y:S01]  /*0090*/  ULOP3.LUT UR7, UR6, 0xf, URZ, 0xc0, !UPT ;  /* 0x0000000f06077892 */ /* 0x000fe2000f8ec0ff */
[----:B------:R-:W-:Y:S02]  /*00a0*/  MOV R14, RZ ;  /* 0x000000ff000e7202 */ /* 0x000fe40000000f00 */
[----:B------:R-:W-:Y:S01]  /*00b0*/  MOV R7, RZ ;  /* 0x000000ff00077202 */ /* 0x000fe20000000f00 */
[----:B------:R-:W-:Y:S02]  /*00c0*/  UISETP.NE.AND UP0, UPT, UR7, URZ, UPT ;  /* 0x000000ff0700728c */ /* 0x000fe4000bf05270 */
[----:B------:R-:W-:Y:S09]  /*00d0*/  BRA.U !UP1, `(.L_x_1) ;  /* 0x0000000509107547 */ /* 0x000ff2000b800000 */
[----:B------:R-:W0:Y:S01]  /*00e0*/  LDC.64 R2, c[0x0][0x380] ;  /* 0x0000e000ff027b82 */ /* 0x000e220000000a00 */
[----:B------:R-:W1:Y:S01]  /*00f0*/  LDCU.64 UR4, c[0x0][0x388] ;  /* 0x00007100ff0477ac */ /* 0x000e620008000a00 */
[----:B------:R-:W-:Y:S01]  /*0100*/  MOV R14, RZ ;  /* 0x000000ff000e7202 */ /* 0x000fe20000000f00 */
[----:B------:R-:W-:-:S04]  /*0110*/  ULOP3.LUT UR8, UR6, 0x7ffffff0, URZ, 0xc0, !UPT ;  /* 0x7ffffff006087892 */ /* 0x000fc8000f8ec0ff */
[----:B------:R-:W-:Y:S02]  /*0120*/  UIADD3 UR9, UPT, UPT, -UR8, URZ, URZ ;  /* 0x000000ff08097290 */ /* 0x000fe4000fffe1ff */
[----:B------:R-:W-:Y:S01]  /*0130*/  MOV R7, UR8 ;  /* 0x0000000800077c02 */ /* 0x000fe20008000f00 */
[----:B-1----:R-:W-:-:S04]  /*0140*/  UIADD3 UR4, UP1, UPT, UR4, 0x20, URZ ;  /* 0x0000002004047890 */ /* 0x002fc8000ff3e0ff */
[----:B------:R-:W-:Y:S01]  /*0150*/  UIADD3.X UR5, UPT, UPT, URZ, UR5, URZ, UP1, !UPT ;  /* 0x00000005ff057290 */ /* 0x000fe20008ffe4ff */
[----:B0-----:R-:W-:Y:S01]  /*0160*/  IMAD.WIDE.U32 R2, R6, 0x4, R2 ;  /* 0x0000000406027825 */ /* 0x001fe200078e0002 */
[----:B------:R-:W-:Y:S02]  /*0170*/  MOV R4, UR4 ;  /* 0x0000000400047c02 */ /* 0x000fe40008000f00 */
[----:B------:R-:W-:Y:S02]  /*0180*/  IADD3 R2, P0, PT, R2, 0x20, RZ ;  /* 0x0000002002027810 */ /* 0x000fe40007f1e0ff */
[----:B------:R-:W-:Y:S02]  /*0190*/  MOV R5, UR5 ;  /* 0x0000000500057c02 */ /* 0x000fe40008000f00 */
[----:B------:R-:W-:-:S09]  /*01a0*/  IADD3.X R3, PT, PT, RZ, R3, RZ, P0, !PT ;  /* 0x00000003ff037210 */ /* 0x000fd200007fe4ff */
.L_x_2:
[----:B------:R-:W2:Y:S04]  /*01b0*/  LDG.E R15, desc[UR10][R2.64+-0x20] ;  /* 0xffffe00a020f7981 */ /* 0x000ea8000c1e1900 */
[----:B------:R-:W2:Y:S04]  /*01c0*/  LDG.E R16, desc[UR10][R4.64+-0x20] ;  /* 0xffffe00a04107981 */ /* 0x000ea8000c1e1900 */
[----:B------:R-:W3:Y:S04]  /*01d0*/  LDG.E R24, desc[UR10][R2.64+-0x1c] ;  /* 0xffffe40a02187981 */ /* 0x000ee8000c1e1900 */
[----:B------:R-:W3:Y:S04]  /*01e0*/  LDG.E R25, desc[UR10][R4.64+-0x1c] ;  /* 0xffffe40a04197981 */ /* 0x000ee8000c1e1900 */
[----:B------:R-:W4:Y:S04]  /*01f0*/  LDG.E R19, desc[UR10][R2.64+-0x18] ;  /* 0xffffe80a02137981 */ /* 0x000f28000c1e1900 */
[----:B------:R-:W4:Y:S04]  /*0200*/  LDG.E R18, desc[UR10][R4.64+-0x18] ;  /* 0xffffe80a04127981 */ /* 0x000f28000c1e1900 */
[----:B------:R-:W5:Y:S04]  /*0210*/  LDG.E R20, desc[UR10][R2.64+-0x14] ;  /* 0xffffec0a02147981 */ /* 0x000f68000c1e1900 */
        /* <DEDUP_REMOVED lines=9> */
[----:B------:R-:W5:Y:S01]  /*02b0*/  LDG.E R17, desc[UR10][R4.64] ;  /* 0x0000000a04117981 */ /* 0x000f62000c1e1900 */
[----:B--2---:R-:W-:-:S03]  /*02c0*/  FFMA R15, R15, R16, R14 ;  /* 0x000000100f0f7223 */ /* 0x004fc6000000000e */
[----:B------:R-:W2:Y:S04]  /*02d0*/  LDG.E R16, desc[UR10][R2.64] ;  /* 0x0000000a02107981 */ /* 0x000ea8000c1e1900 */
[----:B------:R-:W2:Y:S01]  /*02e0*/  LDG.E R14, desc[UR10][R2.64+0x4] ;  /* 0x0000040a020e7981 */ /* 0x000ea2000c1e1900 */
[----:B---3--:R-:W-:-:S03]  /*02f0*/  FFMA R24, R24, R25, R15 ;  /* 0x0000001918187223 */ /* 0x008fc6000000000f */
[----:B------:R-:W3:Y:S01]  /*0300*/  LDG.E R15, desc[UR10][R4.64+0x4] ;  /* 0x0000040a040f7981 */ /* 0x000ee2000c1e1900 */
[----:B----4-:R-:W-:-:S03]  /*0310*/  FFMA R25, R19, R18, R24 ;  /* 0x0000001213197223 */ /* 0x010fc60000000018 */
[----:B------:R-:W4:Y:S04]  /*0320*/  LDG.E R18, desc[UR10][R2.64+0x8] ;  /* 0x0000080a02127981 */ /* 0x000f28000c1e1900 */
[----:B------:R-:W4:Y:S01]  /*0330*/  LDG.E R19, desc[UR10][R4.64+0x8] ;  /* 0x0000080a04137981 */ /* 0x000f22000c1e1900 */
[----:B-----5:R-:W-:-:S03]  /*0340*/  FFMA R25, R20, R21, R25 ;  /* 0x0000001514197223 */ /* 0x020fc60000000019 */
[----:B------:R-:W5:Y:S04]  /*0350*/  LDG.E R20, desc[UR10][R2.64+0xc] ;  /* 0x00000c0a02147981 */ /* 0x000f68000c1e1900 */
[----:B------:R-:W5:Y:S01]  /*0360*/  LDG.E R21, desc[UR10][R4.64+0xc] ;  /* 0x00000c0a04157981 */ /* 0x000f62000c1e1900 */
[----:B------:R-:W-:-:S03]  /*0370*/  FFMA R25, R22, R23, R25 ;  /* 0x0000001716197223 */ /* 0x000fc60000000019 */
[----:B------:R-:W5:Y:S04]  /*0380*/  LDG.E R22, desc[UR10][R2.64+0x10] ;  /* 0x0000100a02167981 */ /* 0x000f68000c1e1900 */
[----:B------:R-:W5:Y:S01]  /*0390*/  LDG.E R23, desc[UR10][R4.64+0x10] ;  /* 0x0000100a04177981 */ /* 0x000f62000c1e1900 */
[----:B------:R-:W-:-:S03]  /*03a0*/  FFMA R26, R12, R13, R25 ;  /* 0x0000000d0c1a7223 */ /* 0x000fc60000000019 */
[----:B------:R-:W5:Y:S04]  /*03b0*/  LDG.E R24, desc[UR10][R2.64+0x14] ;  /* 0x0000140a02187981 */ /* 0x000f68000c1e1900 */
[----:B------:R-:W5:Y:S04]  /*03c0*/  LDG.E R25, desc[UR10][R4.64+0x14] ;  /* 0x0000140a04197981 */ /* 0x000f68000c1e1900 */
[----:B------:R-:W5:Y:S01]  /*03d0*/  LDG.E R13, desc[UR10][R2.64+0x18] ;  /* 0x0000180a020d7981 */ /* 0x000f62000c1e1900 */
[----:B------:R-:W-:-:S03]  /*03e0*/  FFMA R27, R11, R8, R26 ;  /* 0x000000080b1b7223 */ /* 0x000fc6000000001a */
[----:B------:R-:W5:Y:S04]  /*03f0*/  LDG.E R12, desc[UR10][R4.64+0x18] ;  /* 0x0000180a040c7981 */ /* 0x000f68000c1e1900 */
[----:B------:R0:W5:Y:S04]  /*0400*/  LDG.E R8, desc[UR10][R2.64+0x1c] ;  /* 0x00001c0a02087981 */ /* 0x000168000c1e1900 */
[----:B------:R1:W5:Y:S01]  /*0410*/  LDG.E R11, desc[UR10][R4.64+0x1c] ;  /* 0x00001c0a040b7981 */ /* 0x000362000c1e1900 */
[----:B------:R-:W-:Y:S01]  /*0420*/  FFMA R9, R10, R9, R27 ;  /* 0x000000090a097223 */ /* 0x000fe2000000001b */
[----:B------:R-:W-:-:S04]  /*0430*/  UIADD3 UR9, UPT, UPT, UR9, 0x10, URZ ;  /* 0x0000001009097890 */ /* 0x000fc8000fffe0ff */
[----:B------:R-:W-:Y:S01]  /*0440*/  UISETP.NE.AND UP1, UPT, UR9, URZ, UPT ;  /* 0x000000ff0900728c */ /* 0x000fe2000bf25270 */
[----:B0-----:R-:W-:Y:S02]  /*0450*/  IADD3 R2, P0, PT, R2, 0x40, RZ ;  /* 0x0000004002027810 */ /* 0x001fe40007f1e0ff */
[----:B-1----:R-:W-:Y:S02]  /*0460*/  IADD3 R4, P1, PT, R4, 0x40, RZ ;  /* 0x0000004004047810 */ /* 0x002fe40007f3e0ff */
[----:B------:R-:W-:Y:S02]  /*0470*/  IADD3.X R3, PT, PT, RZ, R3, RZ, P0, !PT ;  /* 0x00000003ff037210 */ /* 0x000fe400007fe4ff */
[----:B------:R-:W-:Y:S01]  /*0480*/  IADD3.X R5, PT, PT, RZ, R5, RZ, P1, !PT ;  /* 0x00000005ff057210 */ /* 0x000fe20000ffe4ff */
[----:B--2---:R-:W-:-:S04]  /*0490*/  FFMA R9, R16, R17, R9 ;  /* 0x0000001110097223 */ /* 0x004fc80000000009 */
[----:B---3--:R-:W-:-:S04]  /*04a0*/  FFMA R9, R14, R15, R9 ;  /* 0x0000000f0e097223 */ /* 0x008fc80000000009 */
[----:B----4-:R-:W-:-:S04]  /*04b0*/  FFMA R9, R18, R19, R9 ;  /* 0x0000001312097223 */ /* 0x010fc80000000009 */
[----:B-----5:R-:W-:-:S04]  /*04c0*/  FFMA R9, R20, R21, R9 ;  /* 0x0000001514097223 */ /* 0x020fc80000000009 */
[----:B------:R-:W-:-:S04]  /*04d0*/  FFMA R9, R22, R23, R9 ;  /* 0x0000001716097223 */ /* 0x000fc80000000009 */
[----:B------:R-:W-:-:S04]  /*04e0*/  FFMA R24, R24, R25, R9 ;  /* 0x0000001918187223 */ /* 0x000fc80000000009 */
[----:B------:R-:W-:-:S04]  /*04f0*/  FFMA R13, R13, R12, R24 ;  /* 0x0000000c0d0d7223 */ /* 0x000fc80000000018 */
[----:B------:R-:W-:Y:S01]  /*0500*/  FFMA R14, R8, R11, R13 ;  /* 0x0000000b080e7223 */ /* 0x000fe2000000000d */
[----:B------:R-:W-:Y:S06]  /*0510*/  BRA.U UP1, `(.L_x_2) ;  /* 0xfffffffd01247547 */ /* 0x000fec000b83ffff */
.L_x_1:
[----:B------:R-:W-:Y:S05]  /*0520*/  BRA.U !UP0, `(.L_x_0) ;  /* 0x00000005086c7547 */ /* 0x000fea000b800000 */
[----:B------:R-:W-:Y:S02]  /*0530*/  UISETP.GE.U32.AND UP0, UPT, UR7, 0x8, UPT ;  /* 0x000000080700788c */ /* 0x000fe4000bf06070 */
[----:B------:R-:W-:-:S04]  /*0540*/  ULOP3.LUT UR5, UR6, 0x7, URZ, 0xc0, !UPT ;  /* 0x0000000706057892 */ /* 0x000fc8000f8ec0ff */
[----:B------:R-:W-:-:S03]  /*0550*/  UISETP.NE.AND UP1, UPT, UR5, URZ, UPT ;  /* 0x000000ff0500728c */ /* 0x000fc6000bf25270 */
[----:B------:R-:W-:Y:S08]  /*0560*/  BRA.U !UP0, `(.L_x_3) ;  /* 0x00000001088c7547 */ /* 0x000ff0000b800000 */
[----:B------:R-:W0:Y:S01]  /*0570*/  LDC.64 R8, c[0x0][0x380] ;  /* 0x0000e000ff087b82 */ /* 0x000e220000000a00 */
[----:B------:R-:W1:Y:S01]  /*0580*/  LDCU.64 UR8, c[0x0][0x380] ;  /* 0x00007000ff0877ac */ /* 0x000e620008000a00 */
[CC--:B------:R-:W-:Y:S02]  /*0590*/  IADD3 R3, PT, PT, R6.reuse, R7.reuse, RZ ;  /* 0x0000000706037210 */ /* 0x0c0fe40007ffe0ff */
[----:B------:R-:W-:-:S04]  /*05a0*/  IADD3 R10, P0, PT, R6, R7, RZ ;  /* 0x00000007060a7210 */ /* 0x000fc80007f1e0ff */
[----:B------:R-:W2:Y:S01]  /*05b0*/  LDC.64 R4, c[0x0][0x388] ;  /* 0x0000e200ff047b82 */ /* 0x000ea20000000a00 */
[----:B0-----:R-:W-:Y:S01]  /*05c0*/  IMAD.WIDE.U32 R8, R3, 0x4, R8 ;  /* 0x0000000403087825 */ /* 0x001fe200078e0008 */
[----:B------:R-:W-:Y:S02]  /*05d0*/  IADD3.X R3, PT, PT, RZ, RZ, RZ, P0, !PT ;  /* 0x000000ffff037210 */ /* 0x000fe400007fe4ff */
[C---:B-1----:R-:W-:Y:S02]  /*05e0*/  LEA R2, P0, R10.reuse, UR8, 0x2 ;  /* 0x000000080a027c11 */ /* 0x042fe4000f8010ff */
[----:B------:R-:W3:Y:S02]  /*05f0*/  LDG.E R11, desc[UR10][R8.64] ;  /* 0x0000000a080b7981 */ /* 0x000ee4000c1e1900 */
[----:B------:R-:W-:Y:S01]  /*0600*/  LEA.HI.X R3, R10, UR9, R3, 0x2, P0 ;  /* 0x000000090a037c11 */ /* 0x000fe200080f1403 */
[----:B--2---:R-:W-:-:S04]  /*0610*/  IMAD.WIDE.U32 R4, R7, 0x4, R4 ;  /* 0x0000000407047825 */ /* 0x004fc800078e0004 */
[----:B------:R-:W2:Y:S04]  /*0620*/  LDG.E R13, desc[UR10][R2.64+0x4] ;  /* 0x0000040a020d7981 */ /* 0x000ea8000c1e1900 */
[----:B------:R-:W3:Y:S04]  /*0630*/  LDG.E R10, desc[UR10][R4.64] ;  /* 0x0000000a040a7981 */ /* 0x000ee8000c1e1900 */
[----:B------:R-:W2:Y:S04]  /*0640*/  LDG.E R12, desc[UR10][R4.64+0x4] ;  /* 0x0000040a040c7981 */ /* 0x000ea8000c1e1900 */
        /* <DEDUP_REMOVED lines=12> */
[----:B------:R-:W-:Y:S01]  /*0710*/  IADD3 R7, PT, PT, R7, 0x8, RZ ;  /* 0x0000000807077810 */ /* 0x000fe20007ffe0ff */
[----:B---3--:R-:W-:-:S04]  /*0720*/  FFMA R10, R11, R10, R14 ;  /* 0x0000000a0b0a7223 */ /* 0x008fc8000000000e */
[----:B--2---:R-:W-:-:S04]  /*0730*/  FFMA R10, R13, R12, R10 ;  /* 0x0000000c0d0a7223 */ /* 0x004fc8000000000a */
[----:B----4-:R-:W-:-:S04]  /*0740*/  FFMA R10, R15, R16, R10 ;  /* 0x000000100f0a7223 */ /* 0x010fc8000000000a */
[----:B-----5:R-:W-:-:S04]  /*0750*/  FFMA R10, R17, R18, R10 ;  /* 0x00000012110a7223 */ /* 0x020fc8000000000a */
[----:B------:R-:W-:-:S04]  /*0760*/  FFMA R10, R19, R20, R10 ;  /* 0x00000014130a7223 */ /* 0x000fc8000000000a */
[----:B------:R-:W-:-:S04]  /*0770*/  FFMA R21, R21, R22, R10 ;  /* 0x0000001615157223 */ /* 0x000fc8000000000a */
[----:B------:R-:W-:-:S04]  /*0780*/  FFMA R8, R8, R9, R21 ;  /* 0x0000000908087223 */ /* 0x000fc80000000015 */
[----:B------:R-:W-:-:S07]  /*0790*/  FFMA R14, R23, R24, R8 ;  /* 0x00000018170e7223 */ /* 0x000fce0000000008 */
.L_x_3:
        /* <DEDUP_REMOVED lines=12> */
[----:B-1----:R-:W-:-:S03]  /*0860*/  LEA R2, P0, R10, UR6, 0x2 ;  /* 0x000000060a027c11 */ /* 0x002fc6000f8010ff */
[----:B------:R-:W3:Y:S01]  /*0870*/  LDG.E R9, desc[UR10][R8.64] ;  /* 0x0000000a08097981 */ /* 0x000ee2000c1e1900 */
        /* <DEDUP_REMOVED lines=8> */
[----:B------:R-:W5:Y:S01]  /*0900*/  LDG.E R16, desc[UR10][R4.64+0xc] ;  /* 0x00000c0a04107981 */ /* 0x000f62000c1e1900 */
[----:B------:R-:W-:Y:S01]  /*0910*/  IADD3 R7, PT, PT, R7, 0x4, RZ ;  /* 0x0000000407077810 */ /* 0x000fe20007ffe0ff */
[----:B---3--:R-:W-:-:S04]  /*0920*/  FFMA R10, R9, R10, R14 ;  /* 0x0000000a090a7223 */ /* 0x008fc8000000000e */
[----:B--2---:R-:W-:-:S04]  /*0930*/  FFMA R10, R11, R12, R10 ;  /* 0x0000000c0b0a7223 */ /* 0x004fc8000000000a */
[----:B----4-:R-:W-:-:S04]  /*0940*/  FFMA R10, R13, R15, R10 ;  /* 0x0000000f0d0a7223 */ /* 0x010fc8000000000a */
[----:B-----5:R-:W-:-:S07]  /*0950*/  FFMA R14, R17, R16, R10 ;  /* 0x00000010110e7223 */ /* 0x020fce000000000a */
.L_x_4:
[----:B------:R-:W-:Y:S05]  /*0960*/  BRA.U !UP1, `(.L_x_0) ;  /* 0x00000001095c7547 */ /* 0x000fea000b800000 */
[----:B------:R-:W0:Y:S01]  /*0970*/  LDC.64 R2, c[0x0][0x388] ;  /* 0x0000e200ff027b82 */ /* 0x000e220000000a00 */
[----:B------:R-:W-:Y:S01]  /*0980*/  IADD3 R9, PT, PT, R6, R7, RZ ;  /* 0x0000000706097210 */ /* 0x000fe20007ffe0ff */
[----:B------:R-:W-:-:S06]  /*0990*/  UIADD3 UR4, UPT, UPT, -UR4, URZ, URZ ;  /* 0x000000ff04047290 */ /* 0x000fcc000fffe1ff */
[----:B------:R-:W1:Y:S01]  /*09a0*/  LDC.64 R4, c[0x0][0x380] ;  /* 0x0000e000ff047b82 */ /* 0x000e620000000a00 */
[----:B0-----:R-:W-:-:S03]  /*09b0*/  IMAD.WIDE.U32 R2, R7, 0x4, R2 ;  /* 0x0000000407027825 */ /* 0x001fc600078e0002 */
[----:B------:R-:W-:Y:S01]  /*09c0*/  MOV R6, R2 ;  /* 0x0000000200067202 */ /* 0x000fe20000000f00 */
[----:B-1----:R-:W-:Y:S01]  /*09d0*/  IMAD.WIDE.U32 R4, R9, 0x4, R4 ;  /* 0x0000000409047825 */ /* 0x002fe200078e0004 */
[----:B------:R-:W-:Y:S02]  /*09e0*/  MOV R9, R3 ;  /* 0x0000000300097202 */ /* 0x000fe40000000f00 */
[----:B------:R-:W-:Y:S02]  /*09f0*/  MOV R2, R4 ;  /* 0x0000000400027202 */ /* 0x000fe40000000f00 */
[----:B------:R-:W-:-:S07]  /*0a00*/  MOV R7, R5 ;  /* 0x0000000500077202 */ /* 0x000fce0000000f00 */
.L_x_5:
[----:B------:R-:W-:Y:S02]  /*0a10*/  MOV R3, R7 ;  /* 0x0000000700037202 */ /* 0x000fe40000000f00 */
[----:B------:R-:W-:Y:S02]  /*0a20*/  MOV R4, R6 ;  /* 0x0000000600047202 */ /* 0x000fe40000000f00 */
[----:B------:R-:W-:Y:S02]  /*0a30*/  MOV R5, R9 ;  /* 0x0000000900057202 */ /* 0x000fe40000000f00 */
[----:B------:R0:W2:Y:S04]  /*0a40*/  LDG.E R3, desc[UR10][R2.64] ;  /* 0x0000000a02037981 */ /* 0x0000a8000c1e1900 */
[----:B------:R-:W2:Y:S01]  /*0a50*/  LDG.E R4, desc[UR10][R4.64] ;  /* 0x0000000a04047981 */ /* 0x000ea2000c1e1900 */
[----:B------:R-:W-:Y:S01]  /*0a60*/  UIADD3 UR4, UPT, UPT, UR4, 0x1, URZ ;  /* 0x0000000104047890 */ /* 0x000fe2000fffe0ff */
[----:B------:R-:W-:-:S03]  /*0a70*/  IADD3 R6, P0, PT, R6, 0x4, RZ ;  /* 0x0000000406067810 */ /* 0x000fc60007f1e0ff */
[----:B------:R-:W-:Y:S01]  /*0a80*/  UISETP.NE.AND UP0, UPT, UR4, URZ, UPT ;  /* 0x000000ff0400728c */ /* 0x000fe2000bf05270 */
[----:B0-----:R-:W-:Y:S02]  /*0a90*/  IADD3 R2, P1, PT, R2, 0x4, RZ ;  /* 0x0000000402027810 */ /* 0x001fe40007f3e0ff */
[----:B------:R-:W-:Y:S02]  /*0aa0*/  IADD3.X R9, PT, PT, RZ, R9, RZ, P0, !PT ;  /* 0x00000009ff097210 */ /* 0x000fe400007fe4ff */
[----:B------:R-:W-:Y:S01]  /*0ab0*/  IADD3.X R7, PT, PT, RZ, R7, RZ, P1, !PT ;  /* 0x00000007ff077210 */ /* 0x000fe20000ffe4ff */
[----:B--2---:R-:W-:-:S03]  /*0ac0*/  FFMA R14, R3, R4, R14 ;  /* 0x00000004030e7223 */ /* 0x004fc6000000000e */
[----:B------:R-:W-:Y:S05]  /*0ad0*/  BRA.U UP0, `(.L_x_5) ;  /* 0xfffffffd00cc7547 */ /* 0x000fea000b83ffff */
.L_x_0:
[----:B------:R-:W1:Y:S02]  /*0ae0*/  LDC.64 R2, c[0x0][0x390] ;  /* 0x0000e400ff027b82 */ /* 0x000e640000000a00 */
[----:B-1----:R-:W-:-:S05]  /*0af0*/  IMAD.WIDE.U32 R2, R0, 0x4, R2 ;  /* 0x0000000400027825 */ /* 0x002fca00078e0002 */
[----:B------:R-:W-:Y:S01]  /*0b00*/  STG.E desc[UR10][R2.64], R14 ;  /* 0x0000000e02007986 */ /* 0x000fe2000c10190a */
[----:B------:R-:W-:Y:S05]  /*0b10*/  EXIT ;  /* 0x000000000000794d */ /* 0x000fea0003800000 */
.L_x_6:
[----:B------:R-:W-:-:S00]  /*0b20*/  BRA `(.L_x_6) ;  /* 0xfffffffc00fc7947 */ /* 0x000fc0000383ffff */
[----:B------:R-:W-:-:S00]  /*0b30*/  NOP ;  /* 0x0000000000007918 */ /* 0x000fc00000000000 */
        /* <DEDUP_REMOVED lines=12> */
.L_x_7:


//--------------------- .nv.shared.reserved.0     --------------------------
	.section	.nv.shared.reserved.0,"aw",@nobits
	.weak		__nv_reservedSMEM_offset_0_alias
	.size		__nv_reservedSMEM_offset_0_alias, 0, 64
	.other		__nv_reservedSMEM_offset_0_alias,@"STO_CUDA_RESERVED_SHARED STV_DEFAULT"
__nv_reservedSMEM_offset_0_alias:
	.zero		0
	.zero		64


//--------------------- .nv.constant0._Z6matvecPfS_S_i --------------------------
	.section	.nv.constant0._Z6matvecPfS_S_i,"a",@progbits
	.sectionflags	@""
	.align	4
.nv.constant0._Z6matvecPfS_S_i:
	.zero		924


//--------------------- SYMBOLS --------------------------

	.type		.nv.reservedSmem.offset0,@object
	.size		.nv.reservedSmem.offset0,0x4
